//
// Generated by NVIDIA NVVM Compiler
//
// Compiler Build ID: CL-36424714
// Cuda compilation tools, release 13.0, V13.0.88
// Based on NVVM 20.0.0
//

.version 9.0
.target sm_100
.address_size 64

	// .globl	_Z7testAddPj

.visible .entry _Z7testAddPj(
	.param .u64 .ptr .align 1 _Z7testAddPj_param_0
)
{
	.reg .b32 	%r<101>;
	.reg .b64 	%rd<3>;

	ld.param.u64 	%rd1, [_Z7testAddPj_param_0];
	cvta.to.global.u64 	%rd2, %rd1;
	atom.global.add.u32 	%r1, [%rd2], 1;
	atom.global.add.u32 	%r2, [%rd2+4], 1;
	atom.global.add.u32 	%r3, [%rd2+8], 1;
	atom.global.add.u32 	%r4, [%rd2+12], 1;
	atom.global.add.u32 	%r5, [%rd2+16], 1;
	atom.global.add.u32 	%r6, [%rd2+20], 1;
	atom.global.add.u32 	%r7, [%rd2+24], 1;
	atom.global.add.u32 	%r8, [%rd2+28], 1;
	atom.global.add.u32 	%r9, [%rd2+32], 1;
	atom.global.add.u32 	%r10, [%rd2+36], 1;
	atom.global.add.u32 	%r11, [%rd2+40], 1;
	atom.global.add.u32 	%r12, [%rd2+44], 1;
	atom.global.add.u32 	%r13, [%rd2+48], 1;
	atom.global.add.u32 	%r14, [%rd2+52], 1;
	atom.global.add.u32 	%r15, [%rd2+56], 1;
	atom.global.add.u32 	%r16, [%rd2+60], 1;
	atom.global.add.u32 	%r17, [%rd2+64], 1;
	atom.global.add.u32 	%r18, [%rd2+68], 1;
	atom.global.add.u32 	%r19, [%rd2+72], 1;
	atom.global.add.u32 	%r20, [%rd2+76], 1;
	atom.global.add.u32 	%r21, [%rd2+80], 1;
	atom.global.add.u32 	%r22, [%rd2+84], 1;
	atom.global.add.u32 	%r23, [%rd2+88], 1;
	atom.global.add.u32 	%r24, [%rd2+92], 1;
	atom.global.add.u32 	%r25, [%rd2+96], 1;
	atom.global.add.u32 	%r26, [%rd2+100], 1;
	atom.global.add.u32 	%r27, [%rd2+104], 1;
	atom.global.add.u32 	%r28, [%rd2+108], 1;
	atom.global.add.u32 	%r29, [%rd2+112], 1;
	atom.global.add.u32 	%r30, [%rd2+116], 1;
	atom.global.add.u32 	%r31, [%rd2+120], 1;
	atom.global.add.u32 	%r32, [%rd2+124], 1;
	atom.global.add.u32 	%r33, [%rd2+128], 1;
	atom.global.add.u32 	%r34, [%rd2+132], 1;
	atom.global.add.u32 	%r35, [%rd2+136], 1;
	atom.global.add.u32 	%r36, [%rd2+140], 1;
	atom.global.add.u32 	%r37, [%rd2+144], 1;
	atom.global.add.u32 	%r38, [%rd2+148], 1;
	atom.global.add.u32 	%r39, [%rd2+152], 1;
	atom.global.add.u32 	%r40, [%rd2+156], 1;
	atom.global.add.u32 	%r41, [%rd2+160], 1;
	atom.global.add.u32 	%r42, [%rd2+164], 1;
	atom.global.add.u32 	%r43, [%rd2+168], 1;
	atom.global.add.u32 	%r44, [%rd2+172], 1;
	atom.global.add.u32 	%r45, [%rd2+176], 1;
	atom.global.add.u32 	%r46, [%rd2+180], 1;
	atom.global.add.u32 	%r47, [%rd2+184], 1;
	atom.global.add.u32 	%r48, [%rd2+188], 1;
	atom.global.add.u32 	%r49, [%rd2+192], 1;
	atom.global.add.u32 	%r50, [%rd2+196], 1;
	atom.global.add.u32 	%r51, [%rd2+200], 1;
	atom.global.add.u32 	%r52, [%rd2+204], 1;
	atom.global.add.u32 	%r53, [%rd2+208], 1;
	atom.global.add.u32 	%r54, [%rd2+212], 1;
	atom.global.add.u32 	%r55, [%rd2+216], 1;
	atom.global.add.u32 	%r56, [%rd2+220], 1;
	atom.global.add.u32 	%r57, [%rd2+224], 1;
	atom.global.add.u32 	%r58, [%rd2+228], 1;
	atom.global.add.u32 	%r59, [%rd2+232], 1;
	atom.global.add.u32 	%r60, [%rd2+236], 1;
	atom.global.add.u32 	%r61, [%rd2+240], 1;
	atom.global.add.u32 	%r62, [%rd2+244], 1;
	atom.global.add.u32 	%r63, [%rd2+248], 1;
	atom.global.add.u32 	%r64, [%rd2+252], 1;
	atom.global.add.u32 	%r65, [%rd2+256], 1;
	atom.global.add.u32 	%r66, [%rd2+260], 1;
	atom.global.add.u32 	%r67, [%rd2+264], 1;
	atom.global.add.u32 	%r68, [%rd2+268], 1;
	atom.global.add.u32 	%r69, [%rd2+272], 1;
	atom.global.add.u32 	%r70, [%rd2+276], 1;
	atom.global.add.u32 	%r71, [%rd2+280], 1;
	atom.global.add.u32 	%r72, [%rd2+284], 1;
	atom.global.add.u32 	%r73, [%rd2+288], 1;
	atom.global.add.u32 	%r74, [%rd2+292], 1;
	atom.global.add.u32 	%r75, [%rd2+296], 1;
	atom.global.add.u32 	%r76, [%rd2+300], 1;
	atom.global.add.u32 	%r77, [%rd2+304], 1;
	atom.global.add.u32 	%r78, [%rd2+308], 1;
	atom.global.add.u32 	%r79, [%rd2+312], 1;
	atom.global.add.u32 	%r80, [%rd2+316], 1;
	atom.global.add.u32 	%r81, [%rd2+320], 1;
	atom.global.add.u32 	%r82, [%rd2+324], 1;
	atom.global.add.u32 	%r83, [%rd2+328], 1;
	atom.global.add.u32 	%r84, [%rd2+332], 1;
	atom.global.add.u32 	%r85, [%rd2+336], 1;
	atom.global.add.u32 	%r86, [%rd2+340], 1;
	atom.global.add.u32 	%r87, [%rd2+344], 1;
	atom.global.add.u32 	%r88, [%rd2+348], 1;
	atom.global.add.u32 	%r89, [%rd2+352], 1;
	atom.global.add.u32 	%r90, [%rd2+356], 1;
	atom.global.add.u32 	%r91, [%rd2+360], 1;
	atom.global.add.u32 	%r92, [%rd2+364], 1;
	atom.global.add.u32 	%r93, [%rd2+368], 1;
	atom.global.add.u32 	%r94, [%rd2+372], 1;
	atom.global.add.u32 	%r95, [%rd2+376], 1;
	atom.global.add.u32 	%r96, [%rd2+380], 1;
	atom.global.add.u32 	%r97, [%rd2+384], 1;
	atom.global.add.u32 	%r98, [%rd2+388], 1;
	atom.global.add.u32 	%r99, [%rd2+392], 1;
	atom.global.add.u32 	%r100, [%rd2+396], 1;
	ret;

}


// ===== COMPILED SASS (sm_100) =====

	.target	sm_100

	.elftype	@"ET_EXEC"


//--------------------- .note.nv.tkinfo           --------------------------
	.section	.note.nv.tkinfo,"",@"SHT_NOTE"
	.sectionflags	@"SHF_NOTE_NV_TKINFO"
	.tkinfo
        /*0018*/ 	.word	0x00000002
        /*0030*/ 	.string	""
        /*0030*/ 	.string	"ptxas"
        /*0030*/ 	.string	"Cuda compilation tools, release 13.0, V13.0.88"
        /*0030*/ 	.string	"Build cuda_13.0.r13.0/compiler.36424714_0"
        /*0030*/ 	.string	"-arch sm_100 -m 64 "



//--------------------- .note.nv.cuinfo           --------------------------
	.section	.note.nv.cuinfo,"",@"SHT_NOTE"
	.sectionflags	@"SHF_NOTE_NV_CUINFO"
        /*0018*/ 	.short	0x0002
        /*001a*/ 	.short	0x0064
        /*001c*/ 	.short	0x0082
	.zero		2


//--------------------- .nv.info                  --------------------------
	.section	.nv.info,"",@"SHT_CUDA_INFO"
	.align	4


	//----- nvinfo : EIATTR_REGCOUNT
	.align		4
        /*0000*/ 	.byte	0x04, 0x2f
        /*0002*/ 	.short	(.L_1 - .L_0)
	.align		4
.L_0:
        /*0004*/ 	.word	index@(_Z7testAddPj)
        /*0008*/ 	.word	0x0000000a


	//----- nvinfo : EIATTR_FRAME_SIZE
	.align		4
.L_1:
        /*000c*/ 	.byte	0x04, 0x11
        /*000e*/ 	.short	(.L_3 - .L_2)
	.align		4
.L_2:
        /*0010*/ 	.word	index@(_Z7testAddPj)
        /*0014*/ 	.word	0x00000000


	//----- nvinfo : EIATTR_MIN_STACK_SIZE
	.align		4
.L_3:
        /*0018*/ 	.byte	0x04, 0x12
        /*001a*/ 	.short	(.L_5 - .L_4)
	.align		4
.L_4:
        /*001c*/ 	.word	index@(_Z7testAddPj)
        /*0020*/ 	.word	0x00000000
.L_5:


//--------------------- .nv.compat                --------------------------
	.section	.nv.compat,"",@"SHT_CUDA_COMPAT_INFO"
	.align	4
        /*0000*/ 	.byte	0x02, 0x09, 0x00, 0x00, 0x02, 0x02, 0x01, 0x00, 0x02, 0x05, 0x05, 0x00, 0x03, 0x07, 0x01, 0x01
        /*0010*/ 	.byte	0x02, 0x03, 0x00, 0x00, 0x02, 0x06, 0x01, 0x00, 0x04, 0x0b, 0x08, 0x00, 0x09, 0x00, 0x00, 0x00
        /*0020*/ 	.byte	0x00, 0x00, 0x00, 0x00


//--------------------- .nv.info._Z7testAddPj     --------------------------
	.section	.nv.info._Z7testAddPj,"",@"SHT_CUDA_INFO"
	.sectionflags	@""
	.align	4


	//----- nvinfo : EIATTR_CUDA_API_VERSION
	.align		4
        /*0000*/ 	.byte	0x04, 0x37
        /*0002*/ 	.short	(.L_7 - .L_6)
.L_6:
        /*0004*/ 	.word	0x00000082


	//----- nvinfo : EIATTR_KPARAM_INFO
	.align		4
.L_7:
        /*0008*/ 	.byte	0x04, 0x17
        /*000a*/ 	.short	(.L_9 - .L_8)
.L_8:
        /*000c*/ 	.word	0x00000000
        /*0010*/ 	.short	0x0000
        /*0012*/ 	.short	0x0000
        /*0014*/ 	.byte	0x00, 0xf5, 0x21, 0x00


	//----- nvinfo : EIATTR_SPARSE_MMA_MASK
	.align		4
.L_9:
        /*0018*/ 	.byte	0x03, 0x50
        /*001a*/ 	.short	0x0000


	//----- nvinfo : EIATTR_MAXREG_COUNT
	.align		4
        /*001c*/ 	.byte	0x03, 0x1b
        /*001e*/ 	.short	0x00ff


	//----- nvinfo : EIATTR_MERCURY_ISA_VERSION
	.align		4
        /*0020*/ 	.byte	0x03, 0x5f
        /*0022*/ 	.short	0x0101


	//----- nvinfo : EIATTR_INT_WARP_WIDE_INSTR_OFFSETS
	.align		4
        /*0024*/ 	.byte	0x04, 0x31
        /*0026*/ 	.short	(.L_11 - .L_10)


	//   ....[0]....
.L_10:
        /*0028*/ 	.word	0x00000040


	//----- nvinfo : EIATTR_VRC_CTA_INIT_COUNT
	.align		4
.L_11:
        /*002c*/ 	.byte	0x02, 0x4a
	.zero		1
	.zero		1


	//----- nvinfo : EIATTR_EXIT_INSTR_OFFSETS
	.align		4
        /*0030*/ 	.byte	0x04, 0x1c
        /*0032*/ 	.short	(.L_13 - .L_12)


	//   ....[0]....
.L_12:
        /*0034*/ 	.word	0x00000710


	//----- nvinfo : EIATTR_CBANK_PARAM_SIZE
	.align		4
.L_13:
        /*0038*/ 	.byte	0x03, 0x19
        /*003a*/ 	.short	0x0008


	//----- nvinfo : EIATTR_PARAM_CBANK
	.align		4
        /*003c*/ 	.byte	0x04, 0x0a
        /*003e*/ 	.short	(.L_15 - .L_14)
	.align		4
.L_14:
        /*0040*/ 	.word	index@(.nv.constant0._Z7testAddPj)
        /*0044*/ 	.short	0x0380
        /*0046*/ 	.short	0x0008


	//----- nvinfo : EIATTR_SW_WAR
	.align		4
.L_15:
        /*0048*/ 	.byte	0x04, 0x36
        /*004a*/ 	.short	(.L_17 - .L_16)
.L_16:
        /*004c*/ 	.word	0x00000008
.L_17:


//--------------------- .nv.callgraph             --------------------------
	.section	.nv.callgraph,"",@"SHT_CUDA_CALLGRAPH"
	.align	4
	.sectionentsize	8
	.align		4
        /*0000*/ 	.word	0x00000000
	.align		4
        /*0004*/ 	.word	0xffffffff
	.align		4
        /*0008*/ 	.word	0x00000000
	.align		4
        /*000c*/ 	.word	0xfffffffe
	.align		4
        /*0010*/ 	.word	0x00000000
	.align		4
        /*0014*/ 	.word	0xfffffffd
	.align		4
        /*0018*/ 	.word	0x00000000
	.align		4
        /*001c*/ 	.word	0xfffffffc


//--------------------- .text._Z7testAddPj        --------------------------
	.section	.text._Z7testAddPj,"ax",@progbits
	.align	128
        .global         _Z7testAddPj
        .type           _Z7testAddPj,@function
        .size           _Z7testAddPj,(.L_x_1 - _Z7testAddPj)
        .other          _Z7testAddPj,@"STO_CUDA_ENTRY STV_DEFAULT"
_Z7testAddPj:
.text._Z7testAddPj:
[----:B------:R-:W-:Y:S01]  /*0000*/  LDC R1, c[0x0][0x37c] ;  /* 0x0000df00ff017b82 */ /* 0x000fe20000000800 */
[----:B------:R-:W0:Y:S01]  /*0010*/  S2R R0, SR_LANEID ;  /* 0x0000000000007919 */ /* 0x000e220000000000 */
[----:B------:R-:W1:Y:S06]  /*0020*/  LDCU.64 UR4, c[0x0][0x380] ;  /* 0x00007000ff0477ac */ /* 0x000e6c0008000a00 */
[----:B------:R-:W2:Y:S01]  /*0030*/  LDC.64 R2, c[0x0][0x380] ;  /* 0x0000e000ff027b82 */ /* 0x000ea20000000a00 */
[----:B------:R-:W-:Y:S01]  /*0040*/  VOTEU.ANY UR8, UPT, PT ;  /* 0x0000000000087886 */ /* 0x000fe200038e0100 */
[----:B------:R-:W2:Y:S01]  /*0050*/  LDCU.64 UR6, c[0x0][0x358] ;  /* 0x00006b00ff0677ac */ /* 0x000ea20008000a00 */
[----:B------:R-:W2:Y:S01]  /*0060*/  POPC R7, UR8 ;  /* 0x0000000800077d09 */ /* 0x000ea20008000000 */
[----:B------:R-:W-:-:S02]  /*0070*/  UFLO.U32 UR9, UR8 ;  /* 0x00000008000972bd */ /* 0x000fc400080e0000 */
[----:B-1----:R-:W-:-:S04]  /*0080*/  UIADD3 UR4, UP0, UPT, UR4, 0x4, URZ ;  /* 0x0000000404047890 */ /* 0x002fc8000ff1e0ff */
[----:B------:R-:W-:Y:S02]  /*0090*/  UIADD3.X UR5, UPT, UPT, URZ, UR5, URZ, UP0, !UPT ;  /* 0x00000005ff057290 */ /* 0x000fe400087fe4ff */
[----:B------:R-:W-:-:S04]  /*00a0*/  IMAD.U32 R4, RZ, RZ, UR4 ;  /* 0x00000004ff047e24 */ /* 0x000fc8000f8e00ff */
[----:B------:R-:W-:Y:S02]  /*00b0*/  MOV R5, UR5 ;  /* 0x0000000500057c02 */ /* 0x000fe40008000f00 */
[----:B0-----:R-:W-:-:S13]  /*00c0*/  ISETP.EQ.U32.AND P0, PT, R0, UR9, PT ;  /* 0x0000000900007c0c */ /* 0x001fda000bf02070 */
[----:B--2---:R-:W-:Y:S04]  /*00d0*/  @P0 REDG.E.ADD.STRONG.GPU desc[UR6][R2.64], R7 ;  /* 0x000000070200098e */ /* 0x004fe8000c12e106 */
[----:B------:R-:W-:Y:S04]  /*00e0*/  @P0 REDG.E.ADD.STRONG.GPU desc[UR6][R4.64], R7 ;  /* 0x000000070400098e */ /* 0x000fe8000c12e106 */
        /* <DEDUP_REMOVED lines=97> */
[----:B------:R-:W-:Y:S01]  /*0700*/  @P0 REDG.E.ADD.STRONG.GPU desc[UR6][R4.64+0x188], R7 ;  /* 0x000188070400098e */ /* 0x000fe2000c12e106 */
[----:B------:R-:W-:Y:S05]  /*0710*/  EXIT ;  /* 0x000000000000794d */ /* 0x000fea0003800000 */
.L_x_0:
[----:B------:R-:W-:-:S00]  /*0720*/  BRA `(.L_x_0) ;  /* 0xfffffffc00fc7947 */ /* 0x000fc0000383ffff */
[----:B------:R-:W-:-:S00]  /*0730*/  NOP ;  /* 0x0000000000007918 */ /* 0x000fc00000000000 */
        /* <DEDUP_REMOVED lines=12> */
.L_x_1:


//--------------------- .nv.shared.reserved.0     --------------------------
	.section	.nv.shared.reserved.0,"aw",@nobits
	.weak		__nv_reservedSMEM_offset_0_alias
	.size		__nv_reservedSMEM_offset_0_alias, 0, 64
	.other		__nv_reservedSMEM_offset_0_alias,@"STO_CUDA_RESERVED_SHARED STV_DEFAULT"
__nv_reservedSMEM_offset_0_alias:
	.zero		0
	.zero		64


//--------------------- .nv.constant0._Z7testAddPj --------------------------
	.section	.nv.constant0._Z7testAddPj,"a",@progbits
	.sectionflags	@""
	.align	4
.nv.constant0._Z7testAddPj:
	.zero		904


//--------------------- SYMBOLS --------------------------

	.type		.nv.reservedSmem.offset0,@object
	.size		.nv.reservedSmem.offset0,0x4
